//
// Generated by NVIDIA NVVM Compiler
//
// Compiler Build ID: CL-36424714
// Cuda compilation tools, release 13.0, V13.0.88
// Based on NVVM 20.0.0
//

.version 9.0
.target sm_100
.address_size 64

	// .globl	_Z10writeValuePi

.visible .entry _Z10writeValuePi(
	.param .u64 .ptr .align 1 _Z10writeValuePi_param_0
)
{
	.reg .b32 	%r<2>;
	.reg .b64 	%rd<3>;

	ld.param.u64 	%rd1, [_Z10writeValuePi_param_0];
	cvta.to.global.u64 	%rd2, %rd1;
	mov.b32 	%r1, 1337;
	st.global.u32 	[%rd2], %r1;
	ret;

}


// ===== COMPILED SASS (sm_100) =====

	.target	sm_100

	.elftype	@"ET_EXEC"


//--------------------- .note.nv.tkinfo           --------------------------
	.section	.note.nv.tkinfo,"",@"SHT_NOTE"
	.sectionflags	@"SHF_NOTE_NV_TKINFO"
	.tkinfo
        /*0018*/ 	.word	0x00000002
        /*0030*/ 	.string	""
        /*0030*/ 	.string	"ptxas"
        /*0030*/ 	.string	"Cuda compilation tools, release 13.0, V13.0.88"
        /*0030*/ 	.string	"Build cuda_13.0.r13.0/compiler.36424714_0"
        /*0030*/ 	.string	"-arch sm_100 -m 64 "



//--------------------- .note.nv.cuinfo           --------------------------
	.section	.note.nv.cuinfo,"",@"SHT_NOTE"
	.sectionflags	@"SHF_NOTE_NV_CUINFO"
        /*0018*/ 	.short	0x0002
        /*001a*/ 	.short	0x0064
        /*001c*/ 	.short	0x0082
	.zero		2


//--------------------- .nv.info                  --------------------------
	.section	.nv.info,"",@"SHT_CUDA_INFO"
	.align	4


	//----- nvinfo : EIATTR_REGCOUNT
	.align		4
        /*0000*/ 	.byte	0x04, 0x2f
        /*0002*/ 	.short	(.L_1 - .L_0)
	.align		4
.L_0:
        /*0004*/ 	.word	index@(_Z10writeValuePi)
        /*0008*/ 	.word	0x00000008


	//----- nvinfo : EIATTR_FRAME_SIZE
	.align		4
.L_1:
        /*000c*/ 	.byte	0x04, 0x11
        /*000e*/ 	.short	(.L_3 - .L_2)
	.align		4
.L_2:
        /*0010*/ 	.word	index@(_Z10writeValuePi)
        /*0014*/ 	.word	0x00000000


	//----- nvinfo : EIATTR_MIN_STACK_SIZE
	.align		4
.L_3:
        /*0018*/ 	.byte	0x04, 0x12
        /*001a*/ 	.short	(.L_5 - .L_4)
	.align		4
.L_4:
        /*001c*/ 	.word	index@(_Z10writeValuePi)
        /*0020*/ 	.word	0x00000000
.L_5:


//--------------------- .nv.compat                --------------------------
	.section	.nv.compat,"",@"SHT_CUDA_COMPAT_INFO"
	.align	4
        /*0000*/ 	.byte	0x02, 0x09, 0x00, 0x00, 0x02, 0x02, 0x01, 0x00, 0x02, 0x05, 0x05, 0x00, 0x03, 0x07, 0x01, 0x01
        /*0010*/ 	.byte	0x02, 0x03, 0x00, 0x00, 0x02, 0x06, 0x01, 0x00, 0x04, 0x0b, 0x08, 0x00, 0x09, 0x00, 0x00, 0x00
        /*0020*/ 	.byte	0x00, 0x00, 0x00, 0x00


//--------------------- .nv.info._Z10writeValuePi --------------------------
	.section	.nv.info._Z10writeValuePi,"",@"SHT_CUDA_INFO"
	.sectionflags	@""
	.align	4


	//----- nvinfo : EIATTR_CUDA_API_VERSION
	.align		4
        /*0000*/ 	.byte	0x04, 0x37
        /*0002*/ 	.short	(.L_7 - .L_6)
.L_6:
        /*0004*/ 	.word	0x00000082


	//----- nvinfo : EIATTR_KPARAM_INFO
	.align		4
.L_7:
        /*0008*/ 	.byte	0x04, 0x17
        /*000a*/ 	.short	(.L_9 - .L_8)
.L_8:
        /*000c*/ 	.word	0x00000000
        /*0010*/ 	.short	0x0000
        /*0012*/ 	.short	0x0000
        /*0014*/ 	.byte	0x00, 0xf5, 0x21, 0x00


	//----- nvinfo : EIATTR_SPARSE_MMA_MASK
	.align		4
.L_9:
        /*0018*/ 	.byte	0x03, 0x50
        /*001a*/ 	.short	0x0000


	//----- nvinfo : EIATTR_MAXREG_COUNT
	.align		4
        /*001c*/ 	.byte	0x03, 0x1b
        /*001e*/ 	.short	0x00ff


	//----- nvinfo : EIATTR_MERCURY_ISA_VERSION
	.align		4
        /*0020*/ 	.byte	0x03, 0x5f
        /*0022*/ 	.short	0x0101


	//----- nvinfo : EIATTR_VRC_CTA_INIT_COUNT
	.align		4
        /*0024*/ 	.byte	0x02, 0x4a
	.zero		1
	.zero		1


	//----- nvinfo : EIATTR_EXIT_INSTR_OFFSETS
	.align		4
        /*0028*/ 	.byte	0x04, 0x1c
        /*002a*/ 	.short	(.L_11 - .L_10)


	//   ....[0]....
.L_10:
        /*002c*/ 	.word	0x00000050


	//----- nvinfo : EIATTR_CBANK_PARAM_SIZE
	.align		4
.L_11:
        /*0030*/ 	.byte	0x03, 0x19
        /*0032*/ 	.short	0x0008


	//----- nvinfo : EIATTR_PARAM_CBANK
	.align		4
        /*0034*/ 	.byte	0x04, 0x0a
        /*0036*/ 	.short	(.L_13 - .L_12)
	.align		4
.L_12:
        /*0038*/ 	.word	index@(.nv.constant0._Z10writeValuePi)
        /*003c*/ 	.short	0x0380
        /*003e*/ 	.short	0x0008


	//----- nvinfo : EIATTR_SW_WAR
	.align		4
.L_13:
        /*0040*/ 	.byte	0x04, 0x36
        /*0042*/ 	.short	(.L_15 - .L_14)
.L_14:
        /*0044*/ 	.word	0x00000008
.L_15:


//--------------------- .nv.callgraph             --------------------------
	.section	.nv.callgraph,"",@"SHT_CUDA_CALLGRAPH"
	.align	4
	.sectionentsize	8
	.align		4
        /*0000*/ 	.word	0x00000000
	.align		4
        /*0004*/ 	.word	0xffffffff
	.align		4
        /*0008*/ 	.word	0x00000000
	.align		4
        /*000c*/ 	.word	0xfffffffe
	.align		4
        /*0010*/ 	.word	0x00000000
	.align		4
        /*0014*/ 	.word	0xfffffffd
	.align		4
        /*0018*/ 	.word	0x00000000
	.align		4
        /*001c*/ 	.word	0xfffffffc


//--------------------- .text._Z10writeValuePi    --------------------------
	.section	.text._Z10writeValuePi,"ax",@progbits
	.align	128
        .global         _Z10writeValuePi
        .type           _Z10writeValuePi,@function
        .size           _Z10writeValuePi,(.L_x_1 - _Z10writeValuePi)
        .other          _Z10writeValuePi,@"STO_CUDA_ENTRY STV_DEFAULT"
_Z10writeValuePi:
.text._Z10writeValuePi:
[----:B------:R-:W-:Y:S08]  /*0000*/  LDC R1, c[0x0][0x37c] ;  /* 0x0000df00ff017b82 */ /* 0x000ff00000000800 */
[----:B------:R-:W0:Y:S01]  /*0010*/  LDC.64 R2, c[0x0][0x380] ;  /* 0x0000e000ff027b82 */ /* 0x000e220000000a00 */
[----:B------:R-:W0:Y:S01]  /*0020*/  LDCU.64 UR4, c[0x0][0x358] ;  /* 0x00006b00ff0477ac */ /* 0x000e220008000a00 */
[----:B------:R-:W-:-:S05]  /*0030*/  HFMA2 R5, -RZ, RZ, 0, 7.9691410064697265625e-05 ;  /* 0x00000539ff057431 */ /* 0x000fca00000001ff */
[----:B0-----:R-:W-:Y:S01]  /*0040*/  STG.E desc[UR4][R2.64], R5 ;  /* 0x0000000502007986 */ /* 0x001fe2000c101904 */
[----:B------:R-:W-:Y:S05]  /*0050*/  EXIT ;  /* 0x000000000000794d */ /* 0x000fea0003800000 */
.L_x_0:
[----:B------:R-:W-:-:S00]  /*0060*/  BRA `(.L_x_0) ;  /* 0xfffffffc00fc7947 */ /* 0x000fc0000383ffff */
[----:B------:R-:W-:-:S00]  /*0070*/  NOP ;  /* 0x0000000000007918 */ /* 0x000fc00000000000 */
        /* <DEDUP_REMOVED lines=8> */
.L_x_1:


//--------------------- .nv.shared.reserved.0     --------------------------
	.section	.nv.shared.reserved.0,"aw",@nobits
	.weak		__nv_reservedSMEM_offset_0_alias
	.size		__nv_reservedSMEM_offset_0_alias, 0, 64
	.other		__nv_reservedSMEM_offset_0_alias,@"STO_CUDA_RESERVED_SHARED STV_DEFAULT"
__nv_reservedSMEM_offset_0_alias:
	.zero		0
	.zero		64


//--------------------- .nv.constant0._Z10writeValuePi --------------------------
	.section	.nv.constant0._Z10writeValuePi,"a",@progbits
	.sectionflags	@""
	.align	4
.nv.constant0._Z10writeValuePi:
	.zero		904


//--------------------- SYMBOLS --------------------------

	.type		.nv.reservedSmem.offset0,@object
	.size		.nv.reservedSmem.offset0,0x4
